	.headerflags	@"EF_CUDA_TEXMODE_UNIFIED EF_CUDA_64BIT_ADDRESS EF_CUDA_ACCELERATORS EF_CUDA_SM90 EF_CUDA_VIRTUAL_SM(EF_CUDA_SM90)"
	.elftype	@"ET_EXEC"


//--------------------- .nv.info                  --------------------------
	.section	.nv.info,"",@"SHT_CUDA_INFO"
	.align	4


	//----- nvinfo : EIATTR_REGCOUNT
	.align		4
        /*0000*/ 	.byte	0x04, 0x2f
        /*0002*/ 	.short	(.L_1 - .L_0)
	.align		4
.L_0:
        /*0004*/ 	.word	index@(triton_poi_fused_convolution_leaky_relu_10)
        /*0008*/ 	.word	0x0000000e


	//----- nvinfo : EIATTR_MIN_STACK_SIZE
	.align		4
.L_1:
        /*000c*/ 	.byte	0x04, 0x12
        /*000e*/ 	.short	(.L_3 - .L_2)
	.align		4
.L_2:
        /*0010*/ 	.word	index@(triton_poi_fused_convolution_leaky_relu_10)
        /*0014*/ 	.word	0x00000000


	//----- nvinfo : EIATTR_FRAME_SIZE
	.align		4
.L_3:
        /*0018*/ 	.byte	0x04, 0x11
        /*001a*/ 	.short	(.L_5 - .L_4)
	.align		4
.L_4:
        /*001c*/ 	.word	index@(triton_poi_fused_convolution_leaky_relu_10)
        /*0020*/ 	.word	0x00000000


	//----- nvinfo : EIATTR_MIN_STACK_SIZE
	.align		4
.L_5:
        /*0024*/ 	.byte	0x04, 0x12
        /*0026*/ 	.short	(.L_7 - .L_6)
	.align		4
.L_6:
        /*0028*/ 	.word	index@(triton_poi_fused_convolution_leaky_relu_10)
        /*002c*/ 	.word	0x00000000
.L_7:


//--------------------- .nv.info.triton_poi_fused_convolution_leaky_relu_10 --------------------------
	.section	.nv.info.triton_poi_fused_convolution_leaky_relu_10,"",@"SHT_CUDA_INFO"
	.sectionflags	@""
	.align	4


	//----- nvinfo : EIATTR_CUDA_API_VERSION
	.align		4
        /*0000*/ 	.byte	0x04, 0x37
        /*0002*/ 	.short	(.L_9 - .L_8)
.L_8:
        /*0004*/ 	.word	0x0000007c


	//----- nvinfo : EIATTR_KPARAM_INFO
	.align		4
.L_9:
        /*0008*/ 	.byte	0x04, 0x17
        /*000a*/ 	.short	(.L_11 - .L_10)
.L_10:
        /*000c*/ 	.word	0x00000000
        /*0010*/ 	.short	0x0002
        /*0012*/ 	.short	0x0010
        /*0014*/ 	.byte	0x00, 0xf0, 0x11, 0x00


	//----- nvinfo : EIATTR_KPARAM_INFO
	.align		4
.L_11:
        /*0018*/ 	.byte	0x04, 0x17
        /*001a*/ 	.short	(.L_13 - .L_12)
.L_12:
        /*001c*/ 	.word	0x00000000
        /*0020*/ 	.short	0x0001
        /*0022*/ 	.short	0x0008
        /*0024*/ 	.byte	0x00, 0xf4, 0x21, 0x00


	//----- nvinfo : EIATTR_KPARAM_INFO
	.align		4
.L_13:
        /*0028*/ 	.byte	0x04, 0x17
        /*002a*/ 	.short	(.L_15 - .L_14)
.L_14:
        /*002c*/ 	.word	0x00000000
        /*0030*/ 	.short	0x0000
        /*0032*/ 	.short	0x0000
        /*0034*/ 	.byte	0x00, 0xf4, 0x21, 0x00


	//----- nvinfo : EIATTR_SPARSE_MMA_MASK
	.align		4
.L_15:
        /*0038*/ 	.byte	0x03, 0x50
        /*003a*/ 	.short	0x0000


	//----- nvinfo : EIATTR_MAXREG_COUNT
	.align		4
        /*003c*/ 	.byte	0x03, 0x1b
        /*003e*/ 	.short	0x00ff


	//----- nvinfo : EIATTR_EXIT_INSTR_OFFSETS
	.align		4
        /*0040*/ 	.byte	0x04, 0x1c
        /*0042*/ 	.short	(.L_17 - .L_16)


	//   ....[0]....
.L_16:
        /*0044*/ 	.word	0x00000220


	//----- nvinfo : EIATTR_REQNTID
	.align		4
.L_17:
        /*0048*/ 	.byte	0x04, 0x10
        /*004a*/ 	.short	(.L_19 - .L_18)
.L_18:
        /*004c*/ 	.word	0x00000080
        /*0050*/ 	.word	0x00000001
        /*0054*/ 	.word	0x00000001


	//----- nvinfo : EIATTR_CBANK_PARAM_SIZE
	.align		4
.L_19:
        /*0058*/ 	.byte	0x03, 0x19
        /*005a*/ 	.short	0x0014


	//----- nvinfo : EIATTR_PARAM_CBANK
	.align		4
        /*005c*/ 	.byte	0x04, 0x0a
        /*005e*/ 	.short	(.L_21 - .L_20)
	.align		4
.L_20:
        /*0060*/ 	.word	index@(.nv.constant0.triton_poi_fused_convolution_leaky_relu_10)
        /*0064*/ 	.short	0x0210
        /*0066*/ 	.short	0x0014


	//----- nvinfo : EIATTR_SW_WAR
	.align		4
.L_21:
        /*0068*/ 	.byte	0x04, 0x36
        /*006a*/ 	.short	(.L_23 - .L_22)
.L_22:
        /*006c*/ 	.word	0x00000008
.L_23:


//--------------------- .nv.callgraph             --------------------------
	.section	.nv.callgraph,"",@"SHT_CUDA_CALLGRAPH"
	.align	4
	.sectionentsize	8
	.align		4
        /*0000*/ 	.word	0x00000000
	.align		4
        /*0004*/ 	.word	0xffffffff
	.align		4
        /*0008*/ 	.word	0x00000000
	.align		4
        /*000c*/ 	.word	0xfffffffe
	.align		4
        /*0010*/ 	.word	0x00000000
	.align		4
        /*0014*/ 	.word	0xfffffffd
	.align		4
        /*0018*/ 	.word	0x00000000
	.align		4
        /*001c*/ 	.word	0xfffffffc


//--------------------- .text.triton_poi_fused_convolution_leaky_relu_10 --------------------------
	.section	.text.triton_poi_fused_convolution_leaky_relu_10,"ax",@progbits
	.align	128
        .global         triton_poi_fused_convolution_leaky_relu_10
        .type           triton_poi_fused_convolution_leaky_relu_10,@function
        .size           triton_poi_fused_convolution_leaky_relu_10,(.L_x_1 - triton_poi_fused_convolution_leaky_relu_10)
        .other          triton_poi_fused_convolution_leaky_relu_10,@"STO_CUDA_ENTRY STV_DEFAULT"
triton_poi_fused_convolution_leaky_relu_10:
.text.triton_poi_fused_convolution_leaky_relu_10:
[----:B------:R-:W-:Y:S01]  /*0000*/  LDC R1, c[0x0][0x28] ;  /* 0x00000a00ff017b82 */ /* 0x000fe20000000800 */
[----:B------:R-:W1:Y:S07]  /*0010*/  S2R R0, SR_TID.X ;  /* 0x0000000000007919 */ /* 0x000e6e0000002100 */
[----:B------:R-:W2:Y:S01]  /*0020*/  LDC.64 R4, c[0x0][0x218] ;  /* 0x00008600ff047b82 */ /* 0x000ea20000000a00 */
[----:B------:R-:W-:Y:S01]  /*0030*/  ULDC.64 UR4, c[0x0][0x208] ;  /* 0x0000820000047ab9 */ /* 0x000fe20000000a00 */
[----:B------:R-:W3:Y:S06]  /*0040*/  S2R R7, SR_CTAID.X ;  /* 0x0000000000077919 */ /* 0x000eec0000002500 */
[----:B------:R-:W4:Y:S01]  /*0050*/  LDC.64 R2, c[0x0][0x210] ;  /* 0x00008400ff027b82 */ /* 0x000f220000000a00 */
[----:B-1----:R-:W-:Y:S01]  /*0060*/  IMAD.SHL.U32 R0, R0, 0x4, RZ ;  /* 0x0000000400007824 */ /* 0x002fe200078e00ff */
[----:B---3--:R-:W-:-:S04]  /*0070*/  SHF.R.S32.HI R6, RZ, 0x16, R7 ;  /* 0x00000016ff067819 */ /* 0x008fc80000011407 */
[----:B------:R-:W-:Y:S02]  /*0080*/  LOP3.LUT R0, R0, 0x1fc, RZ, 0xc0, !PT ;  /* 0x000001fc00007812 */ /* 0x000fe400078ec0ff */
[----:B------:R-:W-:Y:S02]  /*0090*/  SGXT R6, R6, 0x1 ;  /* 0x000000010606781a */ /* 0x000fe40000000200 */
[----:B------:R-:W-:-:S04]  /*00a0*/  LEA R7, R7, R0, 0x9 ;  /* 0x0000000007077211 */ /* 0x000fc800078e48ff */
[----:B------:R-:W-:Y:S01]  /*00b0*/  LEA.HI R6, R6, R7, RZ, 0x6 ;  /* 0x0000000706067211 */ /* 0x000fe200078f30ff */
[----:B----4-:R-:W-:-:S03]  /*00c0*/  IMAD.WIDE R2, R7, 0x4, R2 ;  /* 0x0000000407027825 */ /* 0x010fc600078e0202 */
[--C-:B------:R-:W-:Y:S02]  /*00d0*/  SHF.R.S32.HI R0, RZ, 0x6, R6.reuse ;  /* 0x00000006ff007819 */ /* 0x100fe40000011406 */
[----:B------:R-:W-:-:S04]  /*00e0*/  SHF.R.S32.HI R9, RZ, 0x1f, R6 ;  /* 0x0000001fff097819 */ /* 0x000fc80000011406 */
[----:B------:R-:W-:-:S04]  /*00f0*/  LEA.HI R9, R9, R0, RZ, 0x8 ;  /* 0x0000000009097211 */ /* 0x000fc800078f40ff */
[----:B------:R-:W-:-:S05]  /*0100*/  LOP3.LUT R9, R9, 0xffffff00, RZ, 0xc0, !PT ;  /* 0xffffff0009097812 */ /* 0x000fca00078ec0ff */
[----:B------:R-:W-:-:S04]  /*0110*/  IMAD.IADD R9, R0, 0x1, -R9 ;  /* 0x0000000100097824 */ /* 0x000fc800078e0a09 */
[----:B--2---:R-:W-:Y:S02]  /*0120*/  IMAD.WIDE R4, R9, 0x4, R4 ;  /* 0x0000000409047825 */ /* 0x004fe400078e0204 */
[----:B------:R-:W2:Y:S04]  /*0130*/  LDG.E.128 R8, desc[UR4][R2.64] ;  /* 0x0000000402087981 */ /* 0x000ea8000c1e1d00 */
[----:B------:R-:W2:Y:S02]  /*0140*/  LDG.E.EL R4, desc[UR4][R4.64] ;  /* 0x0000000404047981 */ /* 0x000ea4000c2e1900 */
[CC--:B--2---:R-:W-:Y:S01]  /*0150*/  FSETP.GT.AND P2, PT, R9.reuse, -R4.reuse, PT ;  /* 0x800000040900720b */ /* 0x0c4fe20003f44000 */
[--C-:B------:R-:W-:Y:S01]  /*0160*/  FADD R9, R9, R4.reuse ;  /* 0x0000000409097221 */ /* 0x100fe20000000000 */
[CC--:B------:R-:W-:Y:S01]  /*0170*/  FSETP.GT.AND P1, PT, R10.reuse, -R4.reuse, PT ;  /* 0x800000040a00720b */ /* 0x0c0fe20003f24000 */
[--C-:B------:R-:W-:Y:S01]  /*0180*/  FADD R10, R10, R4.reuse ;  /* 0x000000040a0a7221 */ /* 0x100fe20000000000 */
[CC--:B------:R-:W-:Y:S01]  /*0190*/  FSETP.GT.AND P0, PT, R11.reuse, -R4.reuse, PT ;  /* 0x800000040b00720b */ /* 0x0c0fe20003f04000 */
[--C-:B------:R-:W-:Y:S01]  /*01a0*/  FADD R11, R11, R4.reuse ;  /* 0x000000040b0b7221 */ /* 0x100fe20000000000 */
[C---:B------:R-:W-:Y:S01]  /*01b0*/  FSETP.GT.AND P3, PT, R8.reuse, -R4, PT ;  /* 0x800000040800720b */ /* 0x040fe20003f64000 */
[----:B------:R-:W-:-:S06]  /*01c0*/  FADD R8, R8, R4 ;  /* 0x0000000408087221 */ /* 0x000fcc0000000000 */
[----:B------:R-:W-:Y:S02]  /*01d0*/  @!P2 FMUL R9, R9, 0.0099999997764825820923 ;  /* 0x3c23d70a0909a820 */ /* 0x000fe40000400000 */
[----:B------:R-:W-:Y:S02]  /*01e0*/  @!P1 FMUL R10, R10, 0.0099999997764825820923 ;  /* 0x3c23d70a0a0a9820 */ /* 0x000fe40000400000 */
[----:B------:R-:W-:Y:S02]  /*01f0*/  @!P0 FMUL R11, R11, 0.0099999997764825820923 ;  /* 0x3c23d70a0b0b8820 */ /* 0x000fe40000400000 */
[----:B------:R-:W-:-:S05]  /*0200*/  @!P3 FMUL R8, R8, 0.0099999997764825820923 ;  /* 0x3c23d70a0808b820 */ /* 0x000fca0000400000 */
[----:B------:R-:W-:Y:S01]  /*0210*/  STG.E.128 desc[UR4][R2.64], R8 ;  /* 0x0000000802007986 */ /* 0x000fe2000c101d04 */
[----:B------:R-:W-:Y:S05]  /*0220*/  EXIT ;  /* 0x000000000000794d */ /* 0x000fea0003800000 */
.L_x_0:
[----:B------:R-:W-:-:S00]  /*0230*/  BRA `(.L_x_0) ;  /* 0xfffffffc00fc7947 */ /* 0x000fc0000383ffff */
[----:B------:R-:W-:-:S00]  /*0240*/  NOP ;  /* 0x0000000000007918 */ /* 0x000fc00000000000 */
        /* <DEDUP_REMOVED lines=11> */
.L_x_1:


//--------------------- .nv.constant0.triton_poi_fused_convolution_leaky_relu_10 --------------------------
	.section	.nv.constant0.triton_poi_fused_convolution_leaky_relu_10,"a",@progbits
	.sectionflags	@""
	.align	4
.nv.constant0.triton_poi_fused_convolution_leaky_relu_10:
	.zero		548
